//
// Generated by NVIDIA NVVM Compiler
//
// Compiler Build ID: CL-36424714
// Cuda compilation tools, release 13.0, V13.0.88
// Based on NVVM 20.0.0
//

.version 9.0
.target sm_100
.address_size 64

	// .globl	_Z6offsetIdEvPT_i

.visible .entry _Z6offsetIdEvPT_i(
	.param .u64 .ptr .align 1 _Z6offsetIdEvPT_i_param_0,
	.param .u32 _Z6offsetIdEvPT_i_param_1
)
{
	.reg .b32 	%r<5>;
	.reg .b64 	%rd<5>;
	.reg .b64 	%fd<3>;

	ld.param.u64 	%rd1, [_Z6offsetIdEvPT_i_param_0];
	cvta.to.global.u64 	%rd2, %rd1;
	mov.u32 	%r1, %ntid.x;
	mov.u32 	%r2, %ctaid.x;
	mov.u32 	%r3, %tid.x;
	mad.lo.s32 	%r4, %r1, %r2, %r3;
	mul.wide.s32 	%rd3, %r4, 8;
	add.s64 	%rd4, %rd2, %rd3;
	ld.global.f64 	%fd1, [%rd4];
	add.f64 	%fd2, %fd1, 0d3FF0000000000000;
	st.global.f64 	[%rd4], %fd2;
	ret;

}
	// .globl	_Z6strideIdEvPT_i
.visible .entry _Z6strideIdEvPT_i(
	.param .u64 .ptr .align 1 _Z6strideIdEvPT_i_param_0,
	.param .u32 _Z6strideIdEvPT_i_param_1
)
{
	.reg .b32 	%r<7>;
	.reg .b64 	%rd<5>;
	.reg .b64 	%fd<3>;

	ld.param.u64 	%rd1, [_Z6strideIdEvPT_i_param_0];
	ld.param.u32 	%r1, [_Z6strideIdEvPT_i_param_1];
	cvta.to.global.u64 	%rd2, %rd1;
	mov.u32 	%r2, %ntid.x;
	mov.u32 	%r3, %ctaid.x;
	mov.u32 	%r4, %tid.x;
	mad.lo.s32 	%r5, %r2, %r3, %r4;
	mul.lo.s32 	%r6, %r1, %r5;
	mul.wide.s32 	%rd3, %r6, 8;
	add.s64 	%rd4, %rd2, %rd3;
	ld.global.f64 	%fd1, [%rd4];
	add.f64 	%fd2, %fd1, 0d3FF0000000000000;
	st.global.f64 	[%rd4], %fd2;
	ret;

}
	// .globl	_Z6offsetIfEvPT_i
.visible .entry _Z6offsetIfEvPT_i(
	.param .u64 .ptr .align 1 _Z6offsetIfEvPT_i_param_0,
	.param .u32 _Z6offsetIfEvPT_i_param_1
)
{
	.reg .b32 	%r<5>;
	.reg .b32 	%f<3>;
	.reg .b64 	%rd<5>;

	ld.param.u64 	%rd1, [_Z6offsetIfEvPT_i_param_0];
	cvta.to.global.u64 	%rd2, %rd1;
	mov.u32 	%r1, %ntid.x;
	mov.u32 	%r2, %ctaid.x;
	mov.u32 	%r3, %tid.x;
	mad.lo.s32 	%r4, %r1, %r2, %r3;
	mul.wide.s32 	%rd3, %r4, 4;
	add.s64 	%rd4, %rd2, %rd3;
	ld.global.f32 	%f1, [%rd4];
	add.f32 	%f2, %f1, 0f3F800000;
	st.global.f32 	[%rd4], %f2;
	ret;

}
	// .globl	_Z6strideIfEvPT_i
.visible .entry _Z6strideIfEvPT_i(
	.param .u64 .ptr .align 1 _Z6strideIfEvPT_i_param_0,
	.param .u32 _Z6strideIfEvPT_i_param_1
)
{
	.reg .b32 	%r<7>;
	.reg .b32 	%f<3>;
	.reg .b64 	%rd<5>;

	ld.param.u64 	%rd1, [_Z6strideIfEvPT_i_param_0];
	ld.param.u32 	%r1, [_Z6strideIfEvPT_i_param_1];
	cvta.to.global.u64 	%rd2, %rd1;
	mov.u32 	%r2, %ntid.x;
	mov.u32 	%r3, %ctaid.x;
	mov.u32 	%r4, %tid.x;
	mad.lo.s32 	%r5, %r2, %r3, %r4;
	mul.lo.s32 	%r6, %r1, %r5;
	mul.wide.s32 	%rd3, %r6, 4;
	add.s64 	%rd4, %rd2, %rd3;
	ld.global.f32 	%f1, [%rd4];
	add.f32 	%f2, %f1, 0f3F800000;
	st.global.f32 	[%rd4], %f2;
	ret;

}


// ===== COMPILED SASS (sm_100) =====

	.target	sm_100

	.elftype	@"ET_EXEC"


//--------------------- .note.nv.tkinfo           --------------------------
	.section	.note.nv.tkinfo,"",@"SHT_NOTE"
	.sectionflags	@"SHF_NOTE_NV_TKINFO"
	.tkinfo
        /*0018*/ 	.word	0x00000002
        /*0030*/ 	.string	""
        /*0030*/ 	.string	"ptxas"
        /*0030*/ 	.string	"Cuda compilation tools, release 13.0, V13.0.88"
        /*0030*/ 	.string	"Build cuda_13.0.r13.0/compiler.36424714_0"
        /*0030*/ 	.string	"-arch sm_100 -m 64 "



//--------------------- .note.nv.cuinfo           --------------------------
	.section	.note.nv.cuinfo,"",@"SHT_NOTE"
	.sectionflags	@"SHF_NOTE_NV_CUINFO"
        /*0018*/ 	.short	0x0002
        /*001a*/ 	.short	0x0064
        /*001c*/ 	.short	0x0082
	.zero		2


//--------------------- .nv.info                  --------------------------
	.section	.nv.info,"",@"SHT_CUDA_INFO"
	.align	4


	//----- nvinfo : EIATTR_REGCOUNT
	.align		4
        /*0000*/ 	.byte	0x04, 0x2f
        /*0002*/ 	.short	(.L_1 - .L_0)
	.align		4
.L_0:
        /*0004*/ 	.word	index@(_Z6offsetIdEvPT_i)
        /*0008*/ 	.word	0x00000008


	//----- nvinfo : EIATTR_FRAME_SIZE
	.align		4
.L_1:
        /*000c*/ 	.byte	0x04, 0x11
        /*000e*/ 	.short	(.L_3 - .L_2)
	.align		4
.L_2:
        /*0010*/ 	.word	index@(_Z6offsetIdEvPT_i)
        /*0014*/ 	.word	0x00000000


	//----- nvinfo : EIATTR_REGCOUNT
	.align		4
.L_3:
        /*0018*/ 	.byte	0x04, 0x2f
        /*001a*/ 	.short	(.L_5 - .L_4)
	.align		4
.L_4:
        /*001c*/ 	.word	index@(_Z6strideIdEvPT_i)
        /*0020*/ 	.word	0x00000008


	//----- nvinfo : EIATTR_FRAME_SIZE
	.align		4
.L_5:
        /*0024*/ 	.byte	0x04, 0x11
        /*0026*/ 	.short	(.L_7 - .L_6)
	.align		4
.L_6:
        /*0028*/ 	.word	index@(_Z6strideIdEvPT_i)
        /*002c*/ 	.word	0x00000000


	//----- nvinfo : EIATTR_REGCOUNT
	.align		4
.L_7:
        /*0030*/ 	.byte	0x04, 0x2f
        /*0032*/ 	.short	(.L_9 - .L_8)
	.align		4
.L_8:
        /*0034*/ 	.word	index@(_Z6offsetIfEvPT_i)
        /*0038*/ 	.word	0x00000008


	//----- nvinfo : EIATTR_FRAME_SIZE
	.align		4
.L_9:
        /*003c*/ 	.byte	0x04, 0x11
        /*003e*/ 	.short	(.L_11 - .L_10)
	.align		4
.L_10:
        /*0040*/ 	.word	index@(_Z6offsetIfEvPT_i)
        /*0044*/ 	.word	0x00000000


	//----- nvinfo : EIATTR_REGCOUNT
	.align		4
.L_11:
        /*0048*/ 	.byte	0x04, 0x2f
        /*004a*/ 	.short	(.L_13 - .L_12)
	.align		4
.L_12:
        /*004c*/ 	.word	index@(_Z6strideIfEvPT_i)
        /*0050*/ 	.word	0x00000008


	//----- nvinfo : EIATTR_FRAME_SIZE
	.align		4
.L_13:
        /*0054*/ 	.byte	0x04, 0x11
        /*0056*/ 	.short	(.L_15 - .L_14)
	.align		4
.L_14:
        /*0058*/ 	.word	index@(_Z6strideIfEvPT_i)
        /*005c*/ 	.word	0x00000000


	//----- nvinfo : EIATTR_MIN_STACK_SIZE
	.align		4
.L_15:
        /*0060*/ 	.byte	0x04, 0x12
        /*0062*/ 	.short	(.L_17 - .L_16)
	.align		4
.L_16:
        /*0064*/ 	.word	index@(_Z6strideIfEvPT_i)
        /*0068*/ 	.word	0x00000000


	//----- nvinfo : EIATTR_MIN_STACK_SIZE
	.align		4
.L_17:
        /*006c*/ 	.byte	0x04, 0x12
        /*006e*/ 	.short	(.L_19 - .L_18)
	.align		4
.L_18:
        /*0070*/ 	.word	index@(_Z6offsetIfEvPT_i)
        /*0074*/ 	.word	0x00000000


	//----- nvinfo : EIATTR_MIN_STACK_SIZE
	.align		4
.L_19:
        /*0078*/ 	.byte	0x04, 0x12
        /*007a*/ 	.short	(.L_21 - .L_20)
	.align		4
.L_20:
        /*007c*/ 	.word	index@(_Z6strideIdEvPT_i)
        /*0080*/ 	.word	0x00000000


	//----- nvinfo : EIATTR_MIN_STACK_SIZE
	.align		4
.L_21:
        /*0084*/ 	.byte	0x04, 0x12
        /*0086*/ 	.short	(.L_23 - .L_22)
	.align		4
.L_22:
        /*0088*/ 	.word	index@(_Z6offsetIdEvPT_i)
        /*008c*/ 	.word	0x00000000
.L_23:


//--------------------- .nv.compat                --------------------------
	.section	.nv.compat,"",@"SHT_CUDA_COMPAT_INFO"
	.align	4
        /*0000*/ 	.byte	0x02, 0x09, 0x00, 0x00, 0x02, 0x02, 0x01, 0x00, 0x02, 0x05, 0x05, 0x00, 0x03, 0x07, 0x01, 0x01
        /*0010*/ 	.byte	0x02, 0x03, 0x00, 0x00, 0x02, 0x06, 0x01, 0x00, 0x04, 0x0b, 0x08, 0x00, 0x01, 0x00, 0x00, 0x00
        /*0020*/ 	.byte	0x00, 0x00, 0x00, 0x00


//--------------------- .nv.info._Z6strideIfEvPT_i --------------------------
	.section	.nv.info._Z6strideIfEvPT_i,"",@"SHT_CUDA_INFO"
	.sectionflags	@""
	.align	4


	//----- nvinfo : EIATTR_CUDA_API_VERSION
	.align		4
        /*0000*/ 	.byte	0x04, 0x37
        /*0002*/ 	.short	(.L_25 - .L_24)
.L_24:
        /*0004*/ 	.word	0x00000082


	//----- nvinfo : EIATTR_KPARAM_INFO
	.align		4
.L_25:
        /*0008*/ 	.byte	0x04, 0x17
        /*000a*/ 	.short	(.L_27 - .L_26)
.L_26:
        /*000c*/ 	.word	0x00000000
        /*0010*/ 	.short	0x0001
        /*0012*/ 	.short	0x0008
        /*0014*/ 	.byte	0x00, 0xf0, 0x11, 0x00


	//----- nvinfo : EIATTR_KPARAM_INFO
	.align		4
.L_27:
        /*0018*/ 	.byte	0x04, 0x17
        /*001a*/ 	.short	(.L_29 - .L_28)
.L_28:
        /*001c*/ 	.word	0x00000000
        /*0020*/ 	.short	0x0000
        /*0022*/ 	.short	0x0000
        /*0024*/ 	.byte	0x00, 0xf5, 0x21, 0x00


	//----- nvinfo : EIATTR_SPARSE_MMA_MASK
	.align		4
.L_29:
        /*0028*/ 	.byte	0x03, 0x50
        /*002a*/ 	.short	0x0000


	//----- nvinfo : EIATTR_MAXREG_COUNT
	.align		4
        /*002c*/ 	.byte	0x03, 0x1b
        /*002e*/ 	.short	0x00ff


	//----- nvinfo : EIATTR_MERCURY_ISA_VERSION
	.align		4
        /*0030*/ 	.byte	0x03, 0x5f
        /*0032*/ 	.short	0x0101


	//----- nvinfo : EIATTR_VRC_CTA_INIT_COUNT
	.align		4
        /*0034*/ 	.byte	0x02, 0x4a
	.zero		1
	.zero		1


	//----- nvinfo : EIATTR_EXIT_INSTR_OFFSETS
	.align		4
        /*0038*/ 	.byte	0x04, 0x1c
        /*003a*/ 	.short	(.L_31 - .L_30)


	//   ....[0]....
.L_30:
        /*003c*/ 	.word	0x000000d0


	//----- nvinfo : EIATTR_CBANK_PARAM_SIZE
	.align		4
.L_31:
        /*0040*/ 	.byte	0x03, 0x19
        /*0042*/ 	.short	0x000c


	//----- nvinfo : EIATTR_PARAM_CBANK
	.align		4
        /*0044*/ 	.byte	0x04, 0x0a
        /*0046*/ 	.short	(.L_33 - .L_32)
	.align		4
.L_32:
        /*0048*/ 	.word	index@(.nv.constant0._Z6strideIfEvPT_i)
        /*004c*/ 	.short	0x0380
        /*004e*/ 	.short	0x000c


	//----- nvinfo : EIATTR_SW_WAR
	.align		4
.L_33:
        /*0050*/ 	.byte	0x04, 0x36
        /*0052*/ 	.short	(.L_35 - .L_34)
.L_34:
        /*0054*/ 	.word	0x00000008
.L_35:


//--------------------- .nv.info._Z6offsetIfEvPT_i --------------------------
	.section	.nv.info._Z6offsetIfEvPT_i,"",@"SHT_CUDA_INFO"
	.sectionflags	@""
	.align	4


	//----- nvinfo : EIATTR_CUDA_API_VERSION
	.align		4
        /*0000*/ 	.byte	0x04, 0x37
        /*0002*/ 	.short	(.L_37 - .L_36)
.L_36:
        /*0004*/ 	.word	0x00000082


	//----- nvinfo : EIATTR_KPARAM_INFO
	.align		4
.L_37:
        /*0008*/ 	.byte	0x04, 0x17
        /*000a*/ 	.short	(.L_39 - .L_38)
.L_38:
        /*000c*/ 	.word	0x00000000
        /*0010*/ 	.short	0x0001
        /*0012*/ 	.short	0x0008
        /*0014*/ 	.byte	0x00, 0xf0, 0x11, 0x00


	//----- nvinfo : EIATTR_KPARAM_INFO
	.align		4
.L_39:
        /*0018*/ 	.byte	0x04, 0x17
        /*001a*/ 	.short	(.L_41 - .L_40)
.L_40:
        /*001c*/ 	.word	0x00000000
        /*0020*/ 	.short	0x0000
        /*0022*/ 	.short	0x0000
        /*0024*/ 	.byte	0x00, 0xf5, 0x21, 0x00


	//----- nvinfo : EIATTR_SPARSE_MMA_MASK
	.align		4
.L_41:
        /*0028*/ 	.byte	0x03, 0x50
        /*002a*/ 	.short	0x0000


	//----- nvinfo : EIATTR_MAXREG_COUNT
	.align		4
        /*002c*/ 	.byte	0x03, 0x1b
        /*002e*/ 	.short	0x00ff


	//----- nvinfo : EIATTR_MERCURY_ISA_VERSION
	.align		4
        /*0030*/ 	.byte	0x03, 0x5f
        /*0032*/ 	.short	0x0101


	//----- nvinfo : EIATTR_VRC_CTA_INIT_COUNT
	.align		4
        /*0034*/ 	.byte	0x02, 0x4a
	.zero		1
	.zero		1


	//----- nvinfo : EIATTR_EXIT_INSTR_OFFSETS
	.align		4
        /*0038*/ 	.byte	0x04, 0x1c
        /*003a*/ 	.short	(.L_43 - .L_42)


	//   ....[0]....
.L_42:
        /*003c*/ 	.word	0x000000b0


	//----- nvinfo : EIATTR_CBANK_PARAM_SIZE
	.align		4
.L_43:
        /*0040*/ 	.byte	0x03, 0x19
        /*0042*/ 	.short	0x000c


	//----- nvinfo : EIATTR_PARAM_CBANK
	.align		4
        /*0044*/ 	.byte	0x04, 0x0a
        /*0046*/ 	.short	(.L_45 - .L_44)
	.align		4
.L_44:
        /*0048*/ 	.word	index@(.nv.constant0._Z6offsetIfEvPT_i)
        /*004c*/ 	.short	0x0380
        /*004e*/ 	.short	0x000c


	//----- nvinfo : EIATTR_SW_WAR
	.align		4
.L_45:
        /*0050*/ 	.byte	0x04, 0x36
        /*0052*/ 	.short	(.L_47 - .L_46)
.L_46:
        /*0054*/ 	.word	0x00000008
.L_47:


//--------------------- .nv.info._Z6strideIdEvPT_i --------------------------
	.section	.nv.info._Z6strideIdEvPT_i,"",@"SHT_CUDA_INFO"
	.sectionflags	@""
	.align	4


	//----- nvinfo : EIATTR_CUDA_API_VERSION
	.align		4
        /*0000*/ 	.byte	0x04, 0x37
        /*0002*/ 	.short	(.L_49 - .L_48)
.L_48:
        /*0004*/ 	.word	0x00000082


	//----- nvinfo : EIATTR_KPARAM_INFO
	.align		4
.L_49:
        /*0008*/ 	.byte	0x04, 0x17
        /*000a*/ 	.short	(.L_51 - .L_50)
.L_50:
        /*000c*/ 	.word	0x00000000
        /*0010*/ 	.short	0x0001
        /*0012*/ 	.short	0x0008
        /*0014*/ 	.byte	0x00, 0xf0, 0x11, 0x00


	//----- nvinfo : EIATTR_KPARAM_INFO
	.align		4
.L_51:
        /*0018*/ 	.byte	0x04, 0x17
        /*001a*/ 	.short	(.L_53 - .L_52)
.L_52:
        /*001c*/ 	.word	0x00000000
        /*0020*/ 	.short	0x0000
        /*0022*/ 	.short	0x0000
        /*0024*/ 	.byte	0x00, 0xf5, 0x21, 0x00


	//----- nvinfo : EIATTR_SPARSE_MMA_MASK
	.align		4
.L_53:
        /*0028*/ 	.byte	0x03, 0x50
        /*002a*/ 	.short	0x0000


	//----- nvinfo : EIATTR_MAXREG_COUNT
	.align		4
        /*002c*/ 	.byte	0x03, 0x1b
        /*002e*/ 	.short	0x00ff


	//----- nvinfo : EIATTR_MERCURY_ISA_VERSION
	.align		4
        /*0030*/ 	.byte	0x03, 0x5f
        /*0032*/ 	.short	0x0101


	//----- nvinfo : EIATTR_VRC_CTA_INIT_COUNT
	.align		4
        /*0034*/ 	.byte	0x02, 0x4a
	.zero		1
	.zero		1


	//----- nvinfo : EIATTR_EXIT_INSTR_OFFSETS
	.align		4
        /*0038*/ 	.byte	0x04, 0x1c
        /*003a*/ 	.short	(.L_55 - .L_54)


	//   ....[0]....
.L_54:
        /*003c*/ 	.word	0x000000d0


	//----- nvinfo : EIATTR_CBANK_PARAM_SIZE
	.align		4
.L_55:
        /*0040*/ 	.byte	0x03, 0x19
        /*0042*/ 	.short	0x000c


	//----- nvinfo : EIATTR_PARAM_CBANK
	.align		4
        /*0044*/ 	.byte	0x04, 0x0a
        /*0046*/ 	.short	(.L_57 - .L_56)
	.align		4
.L_56:
        /*0048*/ 	.word	index@(.nv.constant0._Z6strideIdEvPT_i)
        /*004c*/ 	.short	0x0380
        /*004e*/ 	.short	0x000c


	//----- nvinfo : EIATTR_SW_WAR
	.align		4
.L_57:
        /*0050*/ 	.byte	0x04, 0x36
        /*0052*/ 	.short	(.L_59 - .L_58)
.L_58:
        /*0054*/ 	.word	0x00000008
.L_59:


//--------------------- .nv.info._Z6offsetIdEvPT_i --------------------------
	.section	.nv.info._Z6offsetIdEvPT_i,"",@"SHT_CUDA_INFO"
	.sectionflags	@""
	.align	4


	//----- nvinfo : EIATTR_CUDA_API_VERSION
	.align		4
        /*0000*/ 	.byte	0x04, 0x37
        /*0002*/ 	.short	(.L_61 - .L_60)
.L_60:
        /*0004*/ 	.word	0x00000082


	//----- nvinfo : EIATTR_KPARAM_INFO
	.align		4
.L_61:
        /*0008*/ 	.byte	0x04, 0x17
        /*000a*/ 	.short	(.L_63 - .L_62)
.L_62:
        /*000c*/ 	.word	0x00000000
        /*0010*/ 	.short	0x0001
        /*0012*/ 	.short	0x0008
        /*0014*/ 	.byte	0x00, 0xf0, 0x11, 0x00


	//----- nvinfo : EIATTR_KPARAM_INFO
	.align		4
.L_63:
        /*0018*/ 	.byte	0x04, 0x17
        /*001a*/ 	.short	(.L_65 - .L_64)
.L_64:
        /*001c*/ 	.word	0x00000000
        /*0020*/ 	.short	0x0000
        /*0022*/ 	.short	0x0000
        /*0024*/ 	.byte	0x00, 0xf5, 0x21, 0x00


	//----- nvinfo : EIATTR_SPARSE_MMA_MASK
	.align		4
.L_65:
        /*0028*/ 	.byte	0x03, 0x50
        /*002a*/ 	.short	0x0000


	//----- nvinfo : EIATTR_MAXREG_COUNT
	.align		4
        /*002c*/ 	.byte	0x03, 0x1b
        /*002e*/ 	.short	0x00ff


	//----- nvinfo : EIATTR_MERCURY_ISA_VERSION
	.align		4
        /*0030*/ 	.byte	0x03, 0x5f
        /*0032*/ 	.short	0x0101


	//----- nvinfo : EIATTR_VRC_CTA_INIT_COUNT
	.align		4
        /*0034*/ 	.byte	0x02, 0x4a
	.zero		1
	.zero		1


	//----- nvinfo : EIATTR_EXIT_INSTR_OFFSETS
	.align		4
        /*0038*/ 	.byte	0x04, 0x1c
        /*003a*/ 	.short	(.L_67 - .L_66)


	//   ....[0]....
.L_66:
        /*003c*/ 	.word	0x000000b0


	//----- nvinfo : EIATTR_CBANK_PARAM_SIZE
	.align		4
.L_67:
        /*0040*/ 	.byte	0x03, 0x19
        /*0042*/ 	.short	0x000c


	//----- nvinfo : EIATTR_PARAM_CBANK
	.align		4
        /*0044*/ 	.byte	0x04, 0x0a
        /*0046*/ 	.short	(.L_69 - .L_68)
	.align		4
.L_68:
        /*0048*/ 	.word	index@(.nv.constant0._Z6offsetIdEvPT_i)
        /*004c*/ 	.short	0x0380
        /*004e*/ 	.short	0x000c


	//----- nvinfo : EIATTR_SW_WAR
	.align		4
.L_69:
        /*0050*/ 	.byte	0x04, 0x36
        /*0052*/ 	.short	(.L_71 - .L_70)
.L_70:
        /*0054*/ 	.word	0x00000008
.L_71:


//--------------------- .nv.callgraph             --------------------------
	.section	.nv.callgraph,"",@"SHT_CUDA_CALLGRAPH"
	.align	4
	.sectionentsize	8
	.align		4
        /*0000*/ 	.word	0x00000000
	.align		4
        /*0004*/ 	.word	0xffffffff
	.align		4
        /*0008*/ 	.word	0x00000000
	.align		4
        /*000c*/ 	.word	0xfffffffe
	.align		4
        /*0010*/ 	.word	0x00000000
	.align		4
        /*0014*/ 	.word	0xfffffffd
	.align		4
        /*0018*/ 	.word	0x00000000
	.align		4
        /*001c*/ 	.word	0xfffffffc


//--------------------- .text._Z6strideIfEvPT_i   --------------------------
	.section	.text._Z6strideIfEvPT_i,"ax",@progbits
	.align	128
        .global         _Z6strideIfEvPT_i
        .type           _Z6strideIfEvPT_i,@function
        .size           _Z6strideIfEvPT_i,(.L_x_4 - _Z6strideIfEvPT_i)
        .other          _Z6strideIfEvPT_i,@"STO_CUDA_ENTRY STV_DEFAULT"
_Z6strideIfEvPT_i:
.text._Z6strideIfEvPT_i:
[----:B------:R-:W-:Y:S01]  /*0000*/  LDC R1, c[0x0][0x37c] ;  /* 0x0000df00ff017b82 */ /* 0x000fe20000000800 */
[----:B------:R-:W0:Y:S01]  /*0010*/  S2R R0, SR_CTAID.X ;  /* 0x0000000000007919 */ /* 0x000e220000002500 */
[----:B------:R-:W0:Y:S06]  /*0020*/  LDCU UR6, c[0x0][0x360] ;  /* 0x00006c00ff0677ac */ /* 0x000e2c0008000800 */
[----:B------:R-:W1:Y:S01]  /*0030*/  LDC.64 R2, c[0x0][0x380] ;  /* 0x0000e000ff027b82 */ /* 0x000e620000000a00 */
[----:B------:R-:W0:Y:S01]  /*0040*/  S2R R5, SR_TID.X ;  /* 0x0000000000057919 */ /* 0x000e220000002100 */
[----:B------:R-:W2:Y:S01]  /*0050*/  LDCU UR7, c[0x0][0x388] ;  /* 0x00007100ff0777ac */ /* 0x000ea20008000800 */
[----:B------:R-:W3:Y:S01]  /*0060*/  LDCU.64 UR4, c[0x0][0x358] ;  /* 0x00006b00ff0477ac */ /* 0x000ee20008000a00 */
[----:B0-----:R-:W-:-:S04]  /*0070*/  IMAD R0, R0, UR6, R5 ;  /* 0x0000000600007c24 */ /* 0x001fc8000f8e0205 */
[----:B--2---:R-:W-:-:S04]  /*0080*/  IMAD R5, R0, UR7, RZ ;  /* 0x0000000700057c24 */ /* 0x004fc8000f8e02ff */
[----:B-1----:R-:W-:-:S05]  /*0090*/  IMAD.WIDE R2, R5, 0x4, R2 ;  /* 0x0000000405027825 */ /* 0x002fca00078e0202 */
[----:B---3--:R-:W2:Y:S02]  /*00a0*/  LDG.E R0, desc[UR4][R2.64] ;  /* 0x0000000402007981 */ /* 0x008ea4000c1e1900 */
[----:B--2---:R-:W-:-:S05]  /*00b0*/  FADD R5, R0, 1 ;  /* 0x3f80000000057421 */ /* 0x004fca0000000000 */
[----:B------:R-:W-:Y:S01]  /*00c0*/  STG.E desc[UR4][R2.64], R5 ;  /* 0x0000000502007986 */ /* 0x000fe2000c101904 */
[----:B------:R-:W-:Y:S05]  /*00d0*/  EXIT ;  /* 0x000000000000794d */ /* 0x000fea0003800000 */
.L_x_0:
[----:B------:R-:W-:-:S00]  /*00e0*/  BRA `(.L_x_0) ;  /* 0xfffffffc00fc7947 */ /* 0x000fc0000383ffff */
[----:B------:R-:W-:-:S00]  /*00f0*/  NOP ;  /* 0x0000000000007918 */ /* 0x000fc00000000000 */
        /* <DEDUP_REMOVED lines=8> */
.L_x_4:


//--------------------- .text._Z6offsetIfEvPT_i   --------------------------
	.section	.text._Z6offsetIfEvPT_i,"ax",@progbits
	.align	128
        .global         _Z6offsetIfEvPT_i
        .type           _Z6offsetIfEvPT_i,@function
        .size           _Z6offsetIfEvPT_i,(.L_x_5 - _Z6offsetIfEvPT_i)
        .other          _Z6offsetIfEvPT_i,@"STO_CUDA_ENTRY STV_DEFAULT"
_Z6offsetIfEvPT_i:
.text._Z6offsetIfEvPT_i:
[----:B------:R-:W-:Y:S01]  /*0000*/  LDC R1, c[0x0][0x37c] ;  /* 0x0000df00ff017b82 */ /* 0x000fe20000000800 */
[----:B------:R-:W0:Y:S07]  /*0010*/  S2R R5, SR_CTAID.X ;  /* 0x0000000000057919 */ /* 0x000e2e0000002500 */
[----:B------:R-:W1:Y:S01]  /*0020*/  LDC.64 R2, c[0x0][0x380] ;  /* 0x0000e000ff027b82 */ /* 0x000e620000000a00 */
[----:B------:R-:W0:Y:S01]  /*0030*/  LDCU UR6, c[0x0][0x360] ;  /* 0x00006c00ff0677ac */ /* 0x000e220008000800 */
[----:B------:R-:W0:Y:S01]  /*0040*/  S2R R0, SR_TID.X ;  /* 0x0000000000007919 */ /* 0x000e220000002100 */
[----:B------:R-:W2:Y:S01]  /*0050*/  LDCU.64 UR4, c[0x0][0x358] ;  /* 0x00006b00ff0477ac */ /* 0x000ea20008000a00 */
[----:B0-----:R-:W-:-:S04]  /*0060*/  IMAD R5, R5, UR6, R0 ;  /* 0x0000000605057c24 */ /* 0x001fc8000f8e0200 */
[----:B-1----:R-:W-:-:S05]  /*0070*/  IMAD.WIDE R2, R5, 0x4, R2 ;  /* 0x0000000405027825 */ /* 0x002fca00078e0202 */
[----:B--2---:R-:W2:Y:S02]  /*0080*/  LDG.E R0, desc[UR4][R2.64] ;  /* 0x0000000402007981 */ /* 0x004ea4000c1e1900 */
[----:B--2---:R-:W-:-:S05]  /*0090*/  FADD R5, R0, 1 ;  /* 0x3f80000000057421 */ /* 0x004fca0000000000 */
[----:B------:R-:W-:Y:S01]  /*00a0*/  STG.E desc[UR4][R2.64], R5 ;  /* 0x0000000502007986 */ /* 0x000fe2000c101904 */
[----:B------:R-:W-:Y:S05]  /*00b0*/  EXIT ;  /* 0x000000000000794d */ /* 0x000fea0003800000 */
.L_x_1:
        /* <DEDUP_REMOVED lines=12> */
.L_x_5:


//--------------------- .text._Z6strideIdEvPT_i   --------------------------
	.section	.text._Z6strideIdEvPT_i,"ax",@progbits
	.align	128
        .global         _Z6strideIdEvPT_i
        .type           _Z6strideIdEvPT_i,@function
        .size           _Z6strideIdEvPT_i,(.L_x_6 - _Z6strideIdEvPT_i)
        .other          _Z6strideIdEvPT_i,@"STO_CUDA_ENTRY STV_DEFAULT"
_Z6strideIdEvPT_i:
.text._Z6strideIdEvPT_i:
        /* <DEDUP_REMOVED lines=10> */
[----:B---3--:R-:W2:Y:S02]  /*00a0*/  LDG.E.64 R4, desc[UR4][R2.64] ;  /* 0x0000000402047981 */ /* 0x008ea4000c1e1b00 */
[----:B--2---:R-:W-:-:S07]  /*00b0*/  DADD R4, R4, 1 ;  /* 0x3ff0000004047429 */ /* 0x004fce0000000000 */
[----:B------:R-:W-:Y:S01]  /*00c0*/  STG.E.64 desc[UR4][R2.64], R4 ;  /* 0x0000000402007986 */ /* 0x000fe2000c101b04 */
[----:B------:R-:W-:Y:S05]  /*00d0*/  EXIT ;  /* 0x000000000000794d */ /* 0x000fea0003800000 */
.L_x_2:
        /* <DEDUP_REMOVED lines=10> */
.L_x_6:


//--------------------- .text._Z6offsetIdEvPT_i   --------------------------
	.section	.text._Z6offsetIdEvPT_i,"ax",@progbits
	.align	128
        .global         _Z6offsetIdEvPT_i
        .type           _Z6offsetIdEvPT_i,@function
        .size           _Z6offsetIdEvPT_i,(.L_x_7 - _Z6offsetIdEvPT_i)
        .other          _Z6offsetIdEvPT_i,@"STO_CUDA_ENTRY STV_DEFAULT"
_Z6offsetIdEvPT_i:
.text._Z6offsetIdEvPT_i:
        /* <DEDUP_REMOVED lines=8> */
[----:B--2---:R-:W2:Y:S02]  /*0080*/  LDG.E.64 R4, desc[UR4][R2.64] ;  /* 0x0000000402047981 */ /* 0x004ea4000c1e1b00 */
[----:B--2---:R-:W-:-:S07]  /*0090*/  DADD R4, R4, 1 ;  /* 0x3ff0000004047429 */ /* 0x004fce0000000000 */
[----:B------:R-:W-:Y:S01]  /*00a0*/  STG.E.64 desc[UR4][R2.64], R4 ;  /* 0x0000000402007986 */ /* 0x000fe2000c101b04 */
[----:B------:R-:W-:Y:S05]  /*00b0*/  EXIT ;  /* 0x000000000000794d */ /* 0x000fea0003800000 */
.L_x_3:
        /* <DEDUP_REMOVED lines=12> */
.L_x_7:


//--------------------- .nv.shared.reserved.0     --------------------------
	.section	.nv.shared.reserved.0,"aw",@nobits
	.weak		__nv_reservedSMEM_offset_0_alias
	.size		__nv_reservedSMEM_offset_0_alias, 0, 64
	.other		__nv_reservedSMEM_offset_0_alias,@"STO_CUDA_RESERVED_SHARED STV_DEFAULT"
__nv_reservedSMEM_offset_0_alias:
	.zero		0
	.zero		64


//--------------------- .nv.constant0._Z6strideIfEvPT_i --------------------------
	.section	.nv.constant0._Z6strideIfEvPT_i,"a",@progbits
	.sectionflags	@""
	.align	4
.nv.constant0._Z6strideIfEvPT_i:
	.zero		908


//--------------------- .nv.constant0._Z6offsetIfEvPT_i --------------------------
	.section	.nv.constant0._Z6offsetIfEvPT_i,"a",@progbits
	.sectionflags	@""
	.align	4
.nv.constant0._Z6offsetIfEvPT_i:
	.zero		908


//--------------------- .nv.constant0._Z6strideIdEvPT_i --------------------------
	.section	.nv.constant0._Z6strideIdEvPT_i,"a",@progbits
	.sectionflags	@""
	.align	4
.nv.constant0._Z6strideIdEvPT_i:
	.zero		908


//--------------------- .nv.constant0._Z6offsetIdEvPT_i --------------------------
	.section	.nv.constant0._Z6offsetIdEvPT_i,"a",@progbits
	.sectionflags	@""
	.align	4
.nv.constant0._Z6offsetIdEvPT_i:
	.zero		908


//--------------------- SYMBOLS --------------------------

	.type		.nv.reservedSmem.offset0,@object
	.size		.nv.reservedSmem.offset0,0x4
